	.headerflags	@"EF_CUDA_TEXMODE_UNIFIED EF_CUDA_64BIT_ADDRESS EF_CUDA_ACCELERATORS EF_CUDA_SM90 EF_CUDA_VIRTUAL_SM(EF_CUDA_SM90)"
	.elftype	@"ET_EXEC"


//--------------------- .nv.info                  --------------------------
	.section	.nv.info,"",@"SHT_CUDA_INFO"
	.align	4


	//----- nvinfo : EIATTR_REGCOUNT
	.align		4
        /*0000*/ 	.byte	0x04, 0x2f
        /*0002*/ 	.short	(.L_1 - .L_0)
	.align		4
.L_0:
        /*0004*/ 	.word	index@(triton_per_fused_native_group_norm_6)
        /*0008*/ 	.word	0x00000018


	//----- nvinfo : EIATTR_MIN_STACK_SIZE
	.align		4
.L_1:
        /*000c*/ 	.byte	0x04, 0x12
        /*000e*/ 	.short	(.L_3 - .L_2)
	.align		4
.L_2:
        /*0010*/ 	.word	index@(triton_per_fused_native_group_norm_6)
        /*0014*/ 	.word	0x00000000


	//----- nvinfo : EIATTR_FRAME_SIZE
	.align		4
.L_3:
        /*0018*/ 	.byte	0x04, 0x11
        /*001a*/ 	.short	(.L_5 - .L_4)
	.align		4
.L_4:
        /*001c*/ 	.word	index@(triton_per_fused_native_group_norm_6)
        /*0020*/ 	.word	0x00000000


	//----- nvinfo : EIATTR_MIN_STACK_SIZE
	.align		4
.L_5:
        /*0024*/ 	.byte	0x04, 0x12
        /*0026*/ 	.short	(.L_7 - .L_6)
	.align		4
.L_6:
        /*0028*/ 	.word	index@(triton_per_fused_native_group_norm_6)
        /*002c*/ 	.word	0x00000000
.L_7:


//--------------------- .nv.info.triton_per_fused_native_group_norm_6 --------------------------
	.section	.nv.info.triton_per_fused_native_group_norm_6,"",@"SHT_CUDA_INFO"
	.sectionflags	@""
	.align	4


	//----- nvinfo : EIATTR_CUDA_API_VERSION
	.align		4
        /*0000*/ 	.byte	0x04, 0x37
        /*0002*/ 	.short	(.L_9 - .L_8)
.L_8:
        /*0004*/ 	.word	0x0000007c


	//----- nvinfo : EIATTR_KPARAM_INFO
	.align		4
.L_9:
        /*0008*/ 	.byte	0x04, 0x17
        /*000a*/ 	.short	(.L_11 - .L_10)
.L_10:
        /*000c*/ 	.word	0x00000000
        /*0010*/ 	.short	0x0005
        /*0012*/ 	.short	0x0024
        /*0014*/ 	.byte	0x00, 0xf0, 0x11, 0x00


	//----- nvinfo : EIATTR_KPARAM_INFO
	.align		4
.L_11:
        /*0018*/ 	.byte	0x04, 0x17
        /*001a*/ 	.short	(.L_13 - .L_12)
.L_12:
        /*001c*/ 	.word	0x00000000
        /*0020*/ 	.short	0x0004
        /*0022*/ 	.short	0x0020
        /*0024*/ 	.byte	0x00, 0xf0, 0x11, 0x00


	//----- nvinfo : EIATTR_KPARAM_INFO
	.align		4
.L_13:
        /*0028*/ 	.byte	0x04, 0x17
        /*002a*/ 	.short	(.L_15 - .L_14)
.L_14:
        /*002c*/ 	.word	0x00000000
        /*0030*/ 	.short	0x0003
        /*0032*/ 	.short	0x0018
        /*0034*/ 	.byte	0x00, 0xf4, 0x21, 0x00


	//----- nvinfo : EIATTR_KPARAM_INFO
	.align		4
.L_15:
        /*0038*/ 	.byte	0x04, 0x17
        /*003a*/ 	.short	(.L_17 - .L_16)
.L_16:
        /*003c*/ 	.word	0x00000000
        /*0040*/ 	.short	0x0002
        /*0042*/ 	.short	0x0010
        /*0044*/ 	.byte	0x00, 0xf4, 0x21, 0x00


	//----- nvinfo : EIATTR_KPARAM_INFO
	.align		4
.L_17:
        /*0048*/ 	.byte	0x04, 0x17
        /*004a*/ 	.short	(.L_19 - .L_18)
.L_18:
        /*004c*/ 	.word	0x00000000
        /*0050*/ 	.short	0x0001
        /*0052*/ 	.short	0x0008
        /*0054*/ 	.byte	0x00, 0xf4, 0x21, 0x00


	//----- nvinfo : EIATTR_KPARAM_INFO
	.align		4
.L_19:
        /*0058*/ 	.byte	0x04, 0x17
        /*005a*/ 	.short	(.L_21 - .L_20)
.L_20:
        /*005c*/ 	.word	0x00000000
        /*0060*/ 	.short	0x0000
        /*0062*/ 	.short	0x0000
        /*0064*/ 	.byte	0x00, 0xf4, 0x21, 0x00


	//----- nvinfo : EIATTR_SPARSE_MMA_MASK
	.align		4
.L_21:
        /*0068*/ 	.byte	0x03, 0x50
        /*006a*/ 	.short	0x0000


	//----- nvinfo : EIATTR_MAXREG_COUNT
	.align		4
        /*006c*/ 	.byte	0x03, 0x1b
        /*006e*/ 	.short	0x00ff


	//----- nvinfo : EIATTR_COOP_GROUP_MASK_REGIDS
	.align		4
        /*0070*/ 	.byte	0x04, 0x29
        /*0072*/ 	.short	(.L_23 - .L_22)


	//   ....[0]....
.L_22:
        /*0074*/ 	.word	0xffffffff


	//   ....[1]....
        /*0078*/ 	.word	0xffffffff


	//   ....[2]....
        /*007c*/ 	.word	0xffffffff


	//   ....[3]....
        /*0080*/ 	.word	0xffffffff


	//   ....[4]....
        /*0084*/ 	.word	0xffffffff


	//   ....[5]....
        /*0088*/ 	.word	0xffffffff


	//   ....[6]....
        /*008c*/ 	.word	0xffffffff


	//   ....[7]....
        /*0090*/ 	.word	0xffffffff


	//   ....[8]....
        /*0094*/ 	.word	0xffffffff


	//   ....[9]....
        /*0098*/ 	.word	0xffffffff


	//----- nvinfo : EIATTR_COOP_GROUP_INSTR_OFFSETS
	.align		4
.L_23:
        /*009c*/ 	.byte	0x04, 0x28
        /*009e*/ 	.short	(.L_25 - .L_24)


	//   ....[0]....
.L_24:
        /*00a0*/ 	.word	0x000004c0


	//   ....[1]....
        /*00a4*/ 	.word	0x000004f0


	//   ....[2]....
        /*00a8*/ 	.word	0x000005a0


	//   ....[3]....
        /*00ac*/ 	.word	0x000005c0


	//   ....[4]....
        /*00b0*/ 	.word	0x000005e0


	//   ....[5]....
        /*00b4*/ 	.word	0x000006f0


	//   ....[6]....
        /*00b8*/ 	.word	0x00000710


	//   ....[7]....
        /*00bc*/ 	.word	0x00000770


	//   ....[8]....
        /*00c0*/ 	.word	0x00000790


	//   ....[9]....
        /*00c4*/ 	.word	0x000007c0


	//----- nvinfo : EIATTR_EXIT_INSTR_OFFSETS
	.align		4
.L_25:
        /*00c8*/ 	.byte	0x04, 0x1c
        /*00ca*/ 	.short	(.L_27 - .L_26)


	//   ....[0]....
.L_26:
        /*00cc*/ 	.word	0x000008a0


	//   ....[1]....
        /*00d0*/ 	.word	0x000008d0


	//----- nvinfo : EIATTR_REQNTID
	.align		4
.L_27:
        /*00d4*/ 	.byte	0x04, 0x10
        /*00d6*/ 	.short	(.L_29 - .L_28)
.L_28:
        /*00d8*/ 	.word	0x00000100
        /*00dc*/ 	.word	0x00000001
        /*00e0*/ 	.word	0x00000001


	//----- nvinfo : EIATTR_CBANK_PARAM_SIZE
	.align		4
.L_29:
        /*00e4*/ 	.byte	0x03, 0x19
        /*00e6*/ 	.short	0x0028


	//----- nvinfo : EIATTR_PARAM_CBANK
	.align		4
        /*00e8*/ 	.byte	0x04, 0x0a
        /*00ea*/ 	.short	(.L_31 - .L_30)
	.align		4
.L_30:
        /*00ec*/ 	.word	index@(.nv.constant0.triton_per_fused_native_group_norm_6)
        /*00f0*/ 	.short	0x0210
        /*00f2*/ 	.short	0x0028


	//----- nvinfo : EIATTR_SW_WAR
	.align		4
.L_31:
        /*00f4*/ 	.byte	0x04, 0x36
        /*00f6*/ 	.short	(.L_33 - .L_32)
.L_32:
        /*00f8*/ 	.word	0x00000008
.L_33:


//--------------------- .nv.callgraph             --------------------------
	.section	.nv.callgraph,"",@"SHT_CUDA_CALLGRAPH"
	.align	4
	.sectionentsize	8
	.align		4
        /*0000*/ 	.word	0x00000000
	.align		4
        /*0004*/ 	.word	0xffffffff
	.align		4
        /*0008*/ 	.word	0x00000000
	.align		4
        /*000c*/ 	.word	0xfffffffe
	.align		4
        /*0010*/ 	.word	0x00000000
	.align		4
        /*0014*/ 	.word	0xfffffffd
	.align		4
        /*0018*/ 	.word	0x00000000
	.align		4
        /*001c*/ 	.word	0xfffffffc


//--------------------- .text.triton_per_fused_native_group_norm_6 --------------------------
	.section	.text.triton_per_fused_native_group_norm_6,"ax",@progbits
	.sectionflags	@"SHF_BARRIERS=1"
	.align	128
        .global         triton_per_fused_native_group_norm_6
        .type           triton_per_fused_native_group_norm_6,@function
        .size           triton_per_fused_native_group_norm_6,(.L_x_1 - triton_per_fused_native_group_norm_6)
        .other          triton_per_fused_native_group_norm_6,@"STO_CUDA_ENTRY STV_DEFAULT"
triton_per_fused_native_group_norm_6:
.text.triton_per_fused_native_group_norm_6:
[----:B------:R-:W0:Y:S02]  /*0000*/  LDC R1, c[0x0][0x28] ;  /* 0x00000a00ff017b82 */ /* 0x000e240000000800 */
[----:B------:R-:W1:Y:S01]  /*0010*/  S2R R2, SR_TID.X ;  /* 0x0000000000027919 */ /* 0x000e620000002100 */
[----:B------:R-:W-:Y:S01]  /*0020*/  ULDC.64 UR6, c[0x0][0x208] ;  /* 0x0000820000067ab9 */ /* 0x000fe20000000a00 */
[----:B------:R-:W2:Y:S01]  /*0030*/  S2R R11, SR_CTAID.X ;  /* 0x00000000000b7919 */ /* 0x000ea20000002500 */
[----:B-1----:R-:W-:Y:S02]  /*0040*/  LOP3.LUT R4, R2, 0x7, RZ, 0xc0, !PT ;  /* 0x0000000702047812 */ /* 0x002fe400078ec0ff */
[----:B------:R-:W-:-:S03]  /*0050*/  SHF.R.U32.HI R8, RZ, 0x3, R2 ;  /* 0x00000003ff087819 */ /* 0x000fc60000011602 */
[----:B--2---:R-:W-:Y:S01]  /*0060*/  IMAD R0, R11, 0x8, R4 ;  /* 0x000000080b007824 */ /* 0x004fe200078e0204 */
[----:B------:R-:W-:-:S04]  /*0070*/  SHF.R.S32.HI R11, RZ, 0x1c, R11 ;  /* 0x0000001cff0b7819 */ /* 0x000fc8000001140b */
[----:B------:R-:W-:Y:S02]  /*0080*/  SHF.R.S32.HI R7, RZ, 0x1f, R0 ;  /* 0x0000001fff077819 */ /* 0x000fe40000011400 */
[----:B------:R-:W-:Y:S02]  /*0090*/  SGXT R11, R11, 0x1 ;  /* 0x000000010b0b781a */ /* 0x000fe40000000200 */
[-C--:B------:R-:W-:Y:S02]  /*00a0*/  LEA.HI R7, R7, R0.reuse, RZ, 0x3 ;  /* 0x0000000007077211 */ /* 0x080fe400078f18ff */
[----:B------:R-:W-:Y:S02]  /*00b0*/  LEA.HI R11, R11, R0, RZ, 0x9 ;  /* 0x000000000b0b7211 */ /* 0x000fe400078f48ff */
[--C-:B------:R-:W-:Y:S02]  /*00c0*/  SHF.R.S32.HI R6, RZ, 0x3, R7.reuse ;  /* 0x00000003ff067819 */ /* 0x100fe40000011407 */
[----:B------:R-:W-:Y:S01]  /*00d0*/  SHF.R.S32.HI R9, RZ, 0x1f, R7 ;  /* 0x0000001fff097819 */ /* 0x000fe20000011407 */
[----:B------:R-:W-:Y:S01]  /*00e0*/  IMAD.SHL.U32 R11, R11, 0x80, RZ ;  /* 0x000000800b0b7824 */ /* 0x000fe200078e00ff */
[----:B------:R-:W-:-:S02]  /*00f0*/  LOP3.LUT R7, R7, 0x1ffffff8, RZ, 0xc0, !PT ;  /* 0x1ffffff807077812 */ /* 0x000fc400078ec0ff */
[----:B------:R-:W-:Y:S02]  /*0100*/  LEA.HI R9, R9, R6, RZ, 0x6 ;  /* 0x0000000609097211 */ /* 0x000fe400078f30ff */
[----:B------:R-:W-:Y:S02]  /*0110*/  ISETP.GE.AND P1, PT, R0, 0x800, PT ;  /* 0x000008000000780c */ /* 0x000fe40003f26270 */
[----:B------:R-:W-:-:S05]  /*0120*/  LOP3.LUT R9, R9, 0x1ffffc0, RZ, 0xc0, !PT ;  /* 0x01ffffc009097812 */ /* 0x000fca00078ec0ff */
[----:B------:R-:W-:Y:S01]  /*0130*/  IMAD.IADD R9, R6, 0x1, -R9 ;  /* 0x0000000106097824 */ /* 0x000fe200078e0a09 */
[----:B------:R-:W-:Y:S01]  /*0140*/  SGXT.U32 R6, R8, 0x5 ;  /* 0x000000050806781a */ /* 0x000fe20000000000 */
[----:B------:R-:W-:Y:S02]  /*0150*/  IMAD.IADD R8, R0, 0x1, -R7 ;  /* 0x0000000100087824 */ /* 0x000fe400078e0a07 */
[----:B------:R-:W-:Y:S01]  /*0160*/  IMAD.SHL.U32 R13, R9, 0x80, RZ ;  /* 0x00000080090d7824 */ /* 0x000fe200078e00ff */
[----:B------:R-:W-:Y:S02]  /*0170*/  SHF.R.S32.HI R12, RZ, 0x18, R9 ;  /* 0x00000018ff0c7819 */ /* 0x000fe40000011409 */
[----:B------:R-:W-:Y:S02]  /*0180*/  LOP3.LUT R9, R11, 0xffff0000, RZ, 0xc0, !PT ;  /* 0xffff00000b097812 */ /* 0x000fe400078ec0ff */
[----:B------:R-:W-:Y:S02]  /*0190*/  LOP3.LUT R13, R13, R6, RZ, 0xfc, !PT ;  /* 0x000000060d0d7212 */ /* 0x000fe400078efcff */
[----:B------:R-:W-:Y:S01]  /*01a0*/  SGXT R12, R12, 0x1 ;  /* 0x000000010c0c781a */ /* 0x000fe20000000200 */
[----:B------:R-:W-:Y:S01]  /*01b0*/  IMAD R17, R8, 0x8, R9 ;  /* 0x0000000808117824 */ /* 0x000fe200078e0209 */
[----:B------:R-:W1:Y:S01]  /*01c0*/  LDC.64 R6, c[0x0][0x210] ;  /* 0x00008400ff067b82 */ /* 0x000e620000000a00 */
[----:B------:R-:W-:-:S02]  /*01d0*/  LOP3.LUT R9, R13, 0x20, RZ, 0xfc, !PT ;  /* 0x000000200d097812 */ /* 0x000fc400078efcff */
[C---:B------:R-:W-:Y:S02]  /*01e0*/  LEA.HI R11, R12.reuse, R13, RZ, 0xa ;  /* 0x0000000d0c0b7211 */ /* 0x040fe400078f50ff */
[----:B------:R-:W-:Y:S02]  /*01f0*/  LOP3.LUT R10, R13, 0x40, RZ, 0xfc, !PT ;  /* 0x000000400d0a7812 */ /* 0x000fe400078efcff */
[C---:B------:R-:W-:Y:S02]  /*0200*/  LOP3.LUT R8, R11.reuse, 0x3fffc00, RZ, 0xc0, !PT ;  /* 0x03fffc000b087812 */ /* 0x040fe400078ec0ff */
[----:B------:R-:W-:Y:S02]  /*0210*/  LEA.HI.SX32 R19, R11, R17, 0x16 ;  /* 0x000000110b137211 */ /* 0x000fe400078fb2ff */
[----:B------:R-:W-:Y:S01]  /*0220*/  LEA.HI R11, R12, R10, RZ, 0xa ;  /* 0x0000000a0c0b7211 */ /* 0x000fe200078f50ff */
[C---:B------:R-:W-:Y:S01]  /*0230*/  IMAD.IADD R14, R13.reuse, 0x1, -R8 ;  /* 0x000000010d0e7824 */ /* 0x040fe200078e0a08 */
[----:B------:R-:W-:-:S02]  /*0240*/  LOP3.LUT R13, R13, 0x60, RZ, 0xfc, !PT ;  /* 0x000000600d0d7812 */ /* 0x000fc400078efcff */
[C---:B------:R-:W-:Y:S02]  /*0250*/  LEA.HI R8, R12.reuse, R9, RZ, 0xa ;  /* 0x000000090c087211 */ /* 0x040fe400078f50ff */
[----:B------:R-:W-:Y:S02]  /*0260*/  LEA.HI R16, R12, R13, RZ, 0xa ;  /* 0x0000000d0c107211 */ /* 0x000fe400078f50ff */
[C---:B------:R-:W-:Y:S02]  /*0270*/  LOP3.LUT R12, R8.reuse, 0x3fffc00, RZ, 0xc0, !PT ;  /* 0x03fffc00080c7812 */ /* 0x040fe400078ec0ff */
[-C--:B------:R-:W-:Y:S02]  /*0280*/  LEA.HI.SX32 R21, R8, R17.reuse, 0x16 ;  /* 0x0000001108157211 */ /* 0x080fe400078fb2ff */
[----:B------:R-:W-:Y:S01]  /*0290*/  LEA.HI.SX32 R8, R16, R17, 0x16 ;  /* 0x0000001110087211 */ /* 0x000fe200078fb2ff */
[----:B------:R-:W-:Y:S01]  /*02a0*/  IMAD.IADD R12, R9, 0x1, -R12 ;  /* 0x00000001090c7824 */ /* 0x000fe200078e0a0c */
[----:B------:R-:W-:-:S02]  /*02b0*/  LOP3.LUT R15, R11, 0x3fffc00, RZ, 0xc0, !PT ;  /* 0x03fffc000b0f7812 */ /* 0x000fc400078ec0ff */
[----:B------:R-:W-:Y:S02]  /*02c0*/  LOP3.LUT R16, R16, 0x3fffc00, RZ, 0xc0, !PT ;  /* 0x03fffc0010107812 */ /* 0x000fe400078ec0ff */
[----:B------:R-:W-:Y:S01]  /*02d0*/  LEA.HI.SX32 R18, R11, R17, 0x16 ;  /* 0x000000110b127211 */ /* 0x000fe200078fb2ff */
[----:B------:R-:W-:Y:S02]  /*02e0*/  IMAD.IADD R15, R10, 0x1, -R15 ;  /* 0x000000010a0f7824 */ /* 0x000fe400078e0a0f */
[----:B------:R-:W-:Y:S02]  /*02f0*/  IMAD.IADD R9, R13, 0x1, -R16 ;  /* 0x000000010d097824 */ /* 0x000fe400078e0a10 */
[----:B------:R-:W-:Y:S02]  /*0300*/  IMAD R11, R14, 0x40, R19 ;  /* 0x000000400e0b7824 */ /* 0x000fe400078e0213 */
[----:B------:R-:W-:Y:S02]  /*0310*/  IMAD R13, R12, 0x40, R21 ;  /* 0x000000400c0d7824 */ /* 0x000fe400078e0215 */
[----:B------:R-:W-:Y:S01]  /*0320*/  IMAD R15, R15, 0x40, R18 ;  /* 0x000000400f0f7824 */ /* 0x000fe200078e0212 */
[----:B------:R-:W-:Y:S01]  /*0330*/  CS2R R18, SRZ ;  /* 0x0000000000127805 */ /* 0x000fe2000001ff00 */
[----:B------:R-:W-:-:S02]  /*0340*/  IMAD R9, R9, 0x40, R8 ;  /* 0x0000004009097824 */ /* 0x000fc400078e0208 */
[----:B-1----:R-:W-:-:S04]  /*0350*/  IMAD.WIDE R10, R11, 0x4, R6 ;  /* 0x000000040b0a7825 */ /* 0x002fc800078e0206 */
[--C-:B------:R-:W-:Y:S01]  /*0360*/  IMAD.WIDE R12, R13, 0x4, R6.reuse ;  /* 0x000000040d0c7825 */ /* 0x100fe200078e0206 */
[----:B------:R-:W2:Y:S03]  /*0370*/  @!P1 LDG.E.EL R18, desc[UR6][R10.64] ;  /* 0x000000060a129981 */ /* 0x000ea6000c2e1900 */
[--C-:B------:R-:W-:Y:S01]  /*0380*/  IMAD.WIDE R16, R9, 0x4, R6.reuse ;  /* 0x0000000409107825 */ /* 0x100fe200078e0206 */
[----:B------:R-:W-:Y:S01]  /*0390*/  CS2R R8, SRZ ;  /* 0x0000000000087805 */ /* 0x000fe2000001ff00 */
[----:B------:R-:W3:Y:S02]  /*03a0*/  @!P1 LDG.E.EL R19, desc[UR6][R12.64] ;  /* 0x000000060c139981 */ /* 0x000ee4000c2e1900 */
[----:B------:R-:W-:-:S03]  /*03b0*/  IMAD.WIDE R14, R15, 0x4, R6 ;  /* 0x000000040f0e7825 */ /* 0x000fc600078e0206 */
[----:B------:R-:W4:Y:S04]  /*03c0*/  @!P1 LDG.E.EL R9, desc[UR6][R16.64] ;  /* 0x0000000610099981 */ /* 0x000f28000c2e1900 */
[----:B------:R-:W5:Y:S01]  /*03d0*/  @!P1 LDG.E.EL R8, desc[UR6][R14.64] ;  /* 0x000000060e089981 */ /* 0x000f62000c2e1900 */
[----:B------:R-:W1:Y:S01]  /*03e0*/  S2UR UR5, SR_CgaCtaId ;  /* 0x00000000000579c3 */ /* 0x000e620000008800 */
[----:B------:R-:W-:Y:S01]  /*03f0*/  UMOV UR4, 0x400 ;  /* 0x0000040000047882 */ /* 0x000fe20000000000 */
[----:B------:R-:W-:Y:S01]  /*0400*/  ISETP.GE.AND P2, PT, R2, 0x40, PT ;  /* 0x000000400200780c */ /* 0x000fe20003f46270 */
[----:B-1----:R-:W-:Y:S01]  /*0410*/  UPRMT UR4, UR5, 0x654, UR4 ;  /* 0x0000065405047896 */ /* 0x002fe20008000004 */
[----:B------:R-:W-:-:S04]  /*0420*/  ISETP.NE.AND P0, PT, R4, RZ, PT ;  /* 0x000000ff0400720c */ /* 0x000fc80003f05270 */
[----:B------:R-:W-:Y:S02]  /*0430*/  ISETP.LT.AND P0, PT, R2, 0x40, !P0 ;  /* 0x000000400200780c */ /* 0x000fe40004701270 */
[----:B--2---:R-:W-:Y:S02]  /*0440*/  SEL R6, R18, RZ, !P1 ;  /* 0x000000ff12067207 */ /* 0x004fe40004800000 */
[----:B---3--:R-:W-:-:S05]  /*0450*/  SEL R7, R19, RZ, !P1 ;  /* 0x000000ff13077207 */ /* 0x008fca0004800000 */
[----:B------:R-:W-:Y:S01]  /*0460*/  FADD R11, R6, R7 ;  /* 0x00000007060b7221 */ /* 0x000fe20000000000 */
[----:B-----5:R-:W-:Y:S02]  /*0470*/  SEL R8, R8, RZ, !P1 ;  /* 0x000000ff08087207 */ /* 0x020fe40004800000 */
[----:B----4-:R-:W-:-:S03]  /*0480*/  SEL R10, R9, RZ, !P1 ;  /* 0x000000ff090a7207 */ /* 0x010fc60004800000 */
[----:B------:R-:W-:-:S04]  /*0490*/  FADD R11, R8, R11 ;  /* 0x0000000b080b7221 */ /* 0x000fc80000000000 */
[----:B------:R-:W-:-:S05]  /*04a0*/  FADD R11, R10, R11 ;  /* 0x0000000b0a0b7221 */ /* 0x000fca0000000000 */
[----:B------:R-:W-:-:S05]  /*04b0*/  FSEL R12, R11, RZ, !P1 ;  /* 0x000000ff0b0c7208 */ /* 0x000fca0004800000 */
[----:B------:R-:W1:Y:S01]  /*04c0*/  SHFL.BFLY PT, R9, R12, 0x10, 0x1f ;  /* 0x0e001f000c097f89 */ /* 0x000e6200000e0000 */
[----:B------:R-:W-:Y:S01]  /*04d0*/  SHF.R.U32.HI R11, RZ, 0x3, R2 ;  /* 0x00000003ff0b7819 */ /* 0x000fe20000011602 */
[----:B-1----:R-:W-:-:S05]  /*04e0*/  FADD R14, R12, R9 ;  /* 0x000000090c0e7221 */ /* 0x002fca0000000000 */
[----:B------:R-:W1:Y:S01]  /*04f0*/  SHFL.BFLY PT, R13, R14, 0x8, 0x1f ;  /* 0x0d001f000e0d7f89 */ /* 0x000e6200000e0000 */
[----:B------:R-:W-:Y:S01]  /*0500*/  LOP3.LUT R9, R2, 0x1f, RZ, 0xc0, !PT ;  /* 0x0000001f02097812 */ /* 0x000fe200078ec0ff */
[----:B------:R-:W-:-:S03]  /*0510*/  IMAD.SHL.U32 R12, R4, 0x20, RZ ;  /* 0x00000020040c7824 */ /* 0x000fc600078e00ff */
[----:B------:R-:W-:Y:S02]  /*0520*/  ISETP.GE.U32.AND P3, PT, R9, 0x8, PT ;  /* 0x000000080900780c */ /* 0x000fe40003f66070 */
[----:B------:R-:W-:Y:S01]  /*0530*/  LOP3.LUT R9, R11, 0x1c, RZ, 0xc0, !PT ;  /* 0x0000001c0b097812 */ /* 0x000fe200078ec0ff */
[----:B-1----:R-:W-:-:S03]  /*0540*/  FADD R18, R14, R13 ;  /* 0x0000000d0e127221 */ /* 0x002fc60000000000 */
[----:B------:R-:W-:-:S07]  /*0550*/  LOP3.LUT R13, R12, R9, RZ, 0xfc, !PT ;  /* 0x000000090c0d7212 */ /* 0x000fce00078efcff */
[----:B------:R-:W-:Y:S01]  /*0560*/  @!P3 STS [R13+UR4], R18 ;  /* 0x000000120d00b988 */ /* 0x000fe20008000804 */
[----:B------:R-:W-:Y:S01]  /*0570*/  LEA R11, R2, UR4, 0x2 ;  /* 0x00000004020b7c11 */ /* 0x000fe2000f8e10ff */
[----:B------:R-:W-:Y:S06]  /*0580*/  BAR.SYNC.DEFER_BLOCKING 0x0 ;  /* 0x0000000000007b1d */ /* 0x000fec0000010000 */
[----:B------:R-:W1:Y:S04]  /*0590*/  @!P2 LDS R5, [R11] ;  /* 0x000000000b05a984 */ /* 0x000e680000000800 */
[----:B-1----:R-:W1:Y:S02]  /*05a0*/  SHFL.BFLY PT, R14, R5, 0x4, 0x1f ;  /* 0x0c801f00050e7f89 */ /* 0x002e6400000e0000 */
[----:B-1----:R-:W-:-:S05]  /*05b0*/  FADD R14, R5, R14 ;  /* 0x0000000e050e7221 */ /* 0x002fca0000000000 */
[----:B------:R-:W1:Y:S02]  /*05c0*/  SHFL.BFLY PT, R15, R14, 0x2, 0x1f ;  /* 0x0c401f000e0f7f89 */ /* 0x000e6400000e0000 */
[----:B-1----:R-:W-:-:S05]  /*05d0*/  FADD R15, R14, R15 ;  /* 0x0000000f0e0f7221 */ /* 0x002fca0000000000 */
[----:B------:R-:W1:Y:S02]  /*05e0*/  SHFL.BFLY PT, R16, R15, 0x1, 0x1f ;  /* 0x0c201f000f107f89 */ /* 0x000e6400000e0000 */
[----:B-1----:R-:W-:-:S05]  /*05f0*/  FADD R16, R15, R16 ;  /* 0x000000100f107221 */ /* 0x002fca0000000000 */
[----:B------:R1:W-:Y:S01]  /*0600*/  @P0 STS [R11], R16 ;  /* 0x000000100b000388 */ /* 0x0003e20000000800 */
[----:B------:R-:W-:Y:S01]  /*0610*/  BAR.SYNC.DEFER_BLOCKING 0x0 ;  /* 0x0000000000007b1d */ /* 0x000fe20000010000 */
[----:B------:R-:W-:-:S07]  /*0620*/  SHF.R.U32.HI R2, RZ, 0x3, R2 ;  /* 0x00000003ff027819 */ /* 0x000fce0000011602 */
[----:B-1----:R-:W1:Y:S01]  /*0630*/  LDC.64 R16, c[0x0][0x228] ;  /* 0x00008a00ff107b82 */ /* 0x002e620000000a00 */
[----:B------:R-:W2:Y:S02]  /*0640*/  LDS R4, [R12+UR4] ;  /* 0x000000040c047984 */ /* 0x000ea40008000800 */
[----:B--2---:R-:W-:-:S04]  /*0650*/  FMUL R5, R4, 0.0078125 ;  /* 0x3c00000004057820 */ /* 0x004fc80000400000 */
[--C-:B------:R-:W-:Y:S01]  /*0660*/  FADD R7, R7, -R5.reuse ;  /* 0x8000000507077221 */ /* 0x100fe20000000000 */
[----:B------:R-:W-:-:S03]  /*0670*/  FADD R6, R6, -R5 ;  /* 0x8000000506067221 */ /* 0x000fc60000000000 */
[----:B------:R-:W-:Y:S01]  /*0680*/  FMUL R7, R7, R7 ;  /* 0x0000000707077220 */ /* 0x000fe20000400000 */
[----:B------:R-:W-:-:S03]  /*0690*/  FADD R8, R8, -R5 ;  /* 0x8000000508087221 */ /* 0x000fc60000000000 */
[----:B------:R-:W-:Y:S01]  /*06a0*/  FFMA R7, R6, R6, R7 ;  /* 0x0000000606077223 */ /* 0x000fe20000000007 */
[----:B------:R-:W-:-:S03]  /*06b0*/  FADD R10, R10, -R5 ;  /* 0x800000050a0a7221 */ /* 0x000fc60000000000 */
[----:B------:R-:W-:-:S04]  /*06c0*/  FFMA R7, R8, R8, R7 ;  /* 0x0000000808077223 */ /* 0x000fc80000000007 */
[----:B------:R-:W-:-:S05]  /*06d0*/  FFMA R7, R10, R10, R7 ;  /* 0x0000000a0a077223 */ /* 0x000fca0000000007 */
[----:B------:R-:W-:-:S05]  /*06e0*/  FSEL R7, R7, RZ, !P1 ;  /* 0x000000ff07077208 */ /* 0x000fca0004800000 */
[----:B------:R-:W2:Y:S02]  /*06f0*/  SHFL.BFLY PT, R4, R7, 0x10, 0x1f ;  /* 0x0e001f0007047f89 */ /* 0x000ea400000e0000 */
[----:B--2---:R-:W-:-:S05]  /*0700*/  FADD R4, R7, R4 ;  /* 0x0000000407047221 */ /* 0x004fca0000000000 */
[----:B------:R-:W2:Y:S02]  /*0710*/  SHFL.BFLY PT, R15, R4, 0x8, 0x1f ;  /* 0x0d001f00040f7f89 */ /* 0x000ea400000e0000 */
[----:B--2---:R-:W-:Y:S01]  /*0720*/  FADD R14, R4, R15 ;  /* 0x0000000f040e7221 */ /* 0x004fe20000000000 */
[----:B------:R-:W-:Y:S06]  /*0730*/  BAR.SYNC.DEFER_BLOCKING 0x0 ;  /* 0x0000000000007b1d */ /* 0x000fec0000010000 */
[----:B------:R-:W-:Y:S02]  /*0740*/  @!P3 STS [R13+UR4], R14 ;  /* 0x0000000e0d00b988 */ /* 0x000fe40008000804 */
[----:B------:R-:W-:Y:S06]  /*0750*/  BAR.SYNC.DEFER_BLOCKING 0x0 ;  /* 0x0000000000007b1d */ /* 0x000fec0000010000 */
[----:B------:R-:W2:Y:S04]  /*0760*/  @!P2 LDS R3, [R11] ;  /* 0x000000000b03a984 */ /* 0x000ea80000000800 */
[----:B--2---:R-:W2:Y:S02]  /*0770*/  SHFL.BFLY PT, R6, R3, 0x4, 0x1f ;  /* 0x0c801f0003067f89 */ /* 0x004ea400000e0000 */
[----:B--2---:R-:W-:-:S05]  /*0780*/  FADD R8, R3, R6 ;  /* 0x0000000603087221 */ /* 0x004fca0000000000 */
[----:B------:R-:W2:Y:S02]  /*0790*/  SHFL.BFLY PT, R15, R8, 0x2, 0x1f ;  /* 0x0c401f00080f7f89 */ /* 0x000ea400000e0000 */
[----:B--2---:R-:W-:Y:S02]  /*07a0*/  FADD R10, R8, R15 ;  /* 0x0000000f080a7221 */ /* 0x004fe40000000000 */
[----:B------:R-:W2:Y:S03]  /*07b0*/  LDC.64 R14, c[0x0][0x220] ;  /* 0x00008800ff0e7b82 */ /* 0x000ea60000000a00 */
[----:B------:R-:W3:Y:S02]  /*07c0*/  SHFL.BFLY PT, R7, R10, 0x1, 0x1f ;  /* 0x0c201f000a077f89 */ /* 0x000ee400000e0000 */
[----:B---3--:R-:W-:-:S03]  /*07d0*/  FADD R4, R10, R7 ;  /* 0x000000070a047221 */ /* 0x008fc60000000000 */
[----:B------:R-:W3:Y:S02]  /*07e0*/  LDC.64 R6, c[0x0][0x218] ;  /* 0x00008600ff067b82 */ /* 0x000ee40000000a00 */
[----:B------:R-:W-:Y:S06]  /*07f0*/  @P0 STS [R11], R4 ;  /* 0x000000040b000388 */ /* 0x000fec0000000800 */
[----:B------:R-:W-:Y:S01]  /*0800*/  BAR.SYNC.DEFER_BLOCKING 0x0 ;  /* 0x0000000000007b1d */ /* 0x000fe20000010000 */
[----:B------:R-:W-:-:S05]  /*0810*/  SGXT.U32 R2, R2, 0x2 ;  /* 0x000000020202781a */ /* 0x000fca0000000000 */
[----:B------:R-:W4:Y:S01]  /*0820*/  LDS R13, [R12+UR4] ;  /* 0x000000040c0d7984 */ /* 0x000f220008000800 */
[----:B------:R-:W-:-:S04]  /*0830*/  LOP3.LUT P0, RZ, R9, R2, RZ, 0xfc, !PT ;  /* 0x0000000209ff7212 */ /* 0x000fc8000780fcff */
[C---:B------:R-:W-:Y:S01]  /*0840*/  ISETP.LT.AND P0, PT, R0.reuse, 0x800, !P0 ;  /* 0x000008000000780c */ /* 0x040fe20004701270 */
[----:B---3--:R-:W-:-:S04]  /*0850*/  IMAD.WIDE R2, R0, 0x4, R6 ;  /* 0x0000000400027825 */ /* 0x008fc800078e0206 */
[----:B--2---:R-:W-:-:S04]  /*0860*/  IMAD.WIDE R6, R0, 0x4, R14 ;  /* 0x0000000400067825 */ /* 0x004fc800078e020e */
[----:B-1----:R-:W-:-:S04]  /*0870*/  IMAD.WIDE R8, R0, 0x4, R16 ;  /* 0x0000000400087825 */ /* 0x002fc800078e0210 */
[----:B------:R1:W-:Y:S04]  /*0880*/  @P0 STG.E desc[UR6][R2.64], R5 ;  /* 0x0000000502000986 */ /* 0x0003e8000c101906 */
[----:B----4-:R1:W-:Y:S01]  /*0890*/  @P0 STG.E desc[UR6][R6.64], R13 ;  /* 0x0000000d06000986 */ /* 0x0103e2000c101906 */
[----:B------:R-:W-:Y:S05]  /*08a0*/  @!P0 EXIT ;  /* 0x000000000000894d */ /* 0x000fea0003800000 */
[----:B-1----:R-:W-:-:S05]  /*08b0*/  IMAD.MOV.U32 R3, RZ, RZ, 0x43000000 ;  /* 0x43000000ff037424 */ /* 0x002fca00078e00ff */
[----:B------:R-:W-:Y:S01]  /*08c0*/  STG.E desc[UR6][R8.64], R3 ;  /* 0x0000000308007986 */ /* 0x000fe2000c101906 */
[----:B------:R-:W-:Y:S05]  /*08d0*/  EXIT ;  /* 0x000000000000794d */ /* 0x000fea0003800000 */
.L_x_0:
[----:B------:R-:W-:-:S00]  /*08e0*/  BRA `(.L_x_0) ;  /* 0xfffffffc00fc7947 */ /* 0x000fc0000383ffff */
[----:B------:R-:W-:-:S00]  /*08f0*/  NOP ;  /* 0x0000000000007918 */ /* 0x000fc00000000000 */
        /* <DEDUP_REMOVED lines=8> */
.L_x_1:


//--------------------- .nv.shared.triton_per_fused_native_group_norm_6 --------------------------
	.section	.nv.shared.triton_per_fused_native_group_norm_6,"aw",@nobits
	.sectionflags	@""
	.align	16
	.zero		1024


//--------------------- .nv.constant0.triton_per_fused_native_group_norm_6 --------------------------
	.section	.nv.constant0.triton_per_fused_native_group_norm_6,"a",@progbits
	.sectionflags	@""
	.align	4
.nv.constant0.triton_per_fused_native_group_norm_6:
	.zero		568
